//
// Generated by NVIDIA NVVM Compiler
//
// Compiler Build ID: CL-36424714
// Cuda compilation tools, release 13.0, V13.0.88
// Based on NVVM 20.0.0
//

.version 9.0
.target sm_100
.address_size 64

	// .globl	_Z18what_is_my_id_2d_APjS_S_S_S_S_S_S_S_S_

.visible .entry _Z18what_is_my_id_2d_APjS_S_S_S_S_S_S_S_S_(
	.param .u64 .ptr .align 1 _Z18what_is_my_id_2d_APjS_S_S_S_S_S_S_S_S__param_0,
	.param .u64 .ptr .align 1 _Z18what_is_my_id_2d_APjS_S_S_S_S_S_S_S_S__param_1,
	.param .u64 .ptr .align 1 _Z18what_is_my_id_2d_APjS_S_S_S_S_S_S_S_S__param_2,
	.param .u64 .ptr .align 1 _Z18what_is_my_id_2d_APjS_S_S_S_S_S_S_S_S__param_3,
	.param .u64 .ptr .align 1 _Z18what_is_my_id_2d_APjS_S_S_S_S_S_S_S_S__param_4,
	.param .u64 .ptr .align 1 _Z18what_is_my_id_2d_APjS_S_S_S_S_S_S_S_S__param_5,
	.param .u64 .ptr .align 1 _Z18what_is_my_id_2d_APjS_S_S_S_S_S_S_S_S__param_6,
	.param .u64 .ptr .align 1 _Z18what_is_my_id_2d_APjS_S_S_S_S_S_S_S_S__param_7,
	.param .u64 .ptr .align 1 _Z18what_is_my_id_2d_APjS_S_S_S_S_S_S_S_S__param_8,
	.param .u64 .ptr .align 1 _Z18what_is_my_id_2d_APjS_S_S_S_S_S_S_S_S__param_9
)
{
	.reg .b32 	%r<13>;
	.reg .b64 	%rd<29>;

	ld.param.u64 	%rd1, [_Z18what_is_my_id_2d_APjS_S_S_S_S_S_S_S_S__param_0];
	ld.param.u64 	%rd2, [_Z18what_is_my_id_2d_APjS_S_S_S_S_S_S_S_S__param_1];
	ld.param.u64 	%rd3, [_Z18what_is_my_id_2d_APjS_S_S_S_S_S_S_S_S__param_2];
	ld.param.u64 	%rd4, [_Z18what_is_my_id_2d_APjS_S_S_S_S_S_S_S_S__param_3];
	ld.param.u64 	%rd5, [_Z18what_is_my_id_2d_APjS_S_S_S_S_S_S_S_S__param_4];
	ld.param.u64 	%rd6, [_Z18what_is_my_id_2d_APjS_S_S_S_S_S_S_S_S__param_5];
	ld.param.u64 	%rd7, [_Z18what_is_my_id_2d_APjS_S_S_S_S_S_S_S_S__param_6];
	ld.param.u64 	%rd8, [_Z18what_is_my_id_2d_APjS_S_S_S_S_S_S_S_S__param_7];
	ld.param.u64 	%rd9, [_Z18what_is_my_id_2d_APjS_S_S_S_S_S_S_S_S__param_8];
	cvta.to.global.u64 	%rd10, %rd8;
	cvta.to.global.u64 	%rd11, %rd9;
	cvta.to.global.u64 	%rd12, %rd7;
	cvta.to.global.u64 	%rd13, %rd6;
	cvta.to.global.u64 	%rd14, %rd5;
	cvta.to.global.u64 	%rd15, %rd4;
	cvta.to.global.u64 	%rd16, %rd3;
	cvta.to.global.u64 	%rd17, %rd2;
	cvta.to.global.u64 	%rd18, %rd1;
	mov.u32 	%r1, %ctaid.x;
	mov.u32 	%r2, %ntid.x;
	mov.u32 	%r3, %tid.x;
	mad.lo.s32 	%r4, %r1, %r2, %r3;
	mov.u32 	%r5, %ctaid.y;
	mov.u32 	%r6, %ntid.y;
	mov.u32 	%r7, %tid.y;
	mad.lo.s32 	%r8, %r5, %r6, %r7;
	mov.u32 	%r9, %nctaid.x;
	mul.lo.s32 	%r10, %r9, %r2;
	mad.lo.s32 	%r11, %r10, %r8, %r4;
	mul.wide.u32 	%rd19, %r11, 4;
	add.s64 	%rd20, %rd18, %rd19;
	st.global.u32 	[%rd20], %r1;
	add.s64 	%rd21, %rd17, %rd19;
	st.global.u32 	[%rd21], %r5;
	add.s64 	%rd22, %rd16, %rd19;
	st.global.u32 	[%rd22], %r3;
	add.s64 	%rd23, %rd15, %rd19;
	st.global.u32 	[%rd23], %r11;
	add.s64 	%rd24, %rd14, %rd19;
	st.global.u32 	[%rd24], %r4;
	add.s64 	%rd25, %rd13, %rd19;
	st.global.u32 	[%rd25], %r8;
	add.s64 	%rd26, %rd12, %rd19;
	st.global.u32 	[%rd26], %r9;
	mov.u32 	%r12, %nctaid.y;
	add.s64 	%rd27, %rd11, %rd19;
	st.global.u32 	[%rd27], %r12;
	add.s64 	%rd28, %rd10, %rd19;
	st.global.u32 	[%rd28], %r2;
	ret;

}


// ===== COMPILED SASS (sm_100) =====

	.target	sm_100

	.elftype	@"ET_EXEC"


//--------------------- .note.nv.tkinfo           --------------------------
	.section	.note.nv.tkinfo,"",@"SHT_NOTE"
	.sectionflags	@"SHF_NOTE_NV_TKINFO"
	.tkinfo
        /*0018*/ 	.word	0x00000002
        /*0030*/ 	.string	""
        /*0030*/ 	.string	"ptxas"
        /*0030*/ 	.string	"Cuda compilation tools, release 13.0, V13.0.88"
        /*0030*/ 	.string	"Build cuda_13.0.r13.0/compiler.36424714_0"
        /*0030*/ 	.string	"-arch sm_100 -m 64 "



//--------------------- .note.nv.cuinfo           --------------------------
	.section	.note.nv.cuinfo,"",@"SHT_NOTE"
	.sectionflags	@"SHF_NOTE_NV_CUINFO"
        /*0018*/ 	.short	0x0002
        /*001a*/ 	.short	0x0064
        /*001c*/ 	.short	0x0082
	.zero		2


//--------------------- .nv.info                  --------------------------
	.section	.nv.info,"",@"SHT_CUDA_INFO"
	.align	4


	//----- nvinfo : EIATTR_REGCOUNT
	.align		4
        /*0000*/ 	.byte	0x04, 0x2f
        /*0002*/ 	.short	(.L_1 - .L_0)
	.align		4
.L_0:
        /*0004*/ 	.word	index@(_Z18what_is_my_id_2d_APjS_S_S_S_S_S_S_S_S_)
        /*0008*/ 	.word	0x00000020


	//----- nvinfo : EIATTR_FRAME_SIZE
	.align		4
.L_1:
        /*000c*/ 	.byte	0x04, 0x11
        /*000e*/ 	.short	(.L_3 - .L_2)
	.align		4
.L_2:
        /*0010*/ 	.word	index@(_Z18what_is_my_id_2d_APjS_S_S_S_S_S_S_S_S_)
        /*0014*/ 	.word	0x00000000


	//----- nvinfo : EIATTR_MIN_STACK_SIZE
	.align		4
.L_3:
        /*0018*/ 	.byte	0x04, 0x12
        /*001a*/ 	.short	(.L_5 - .L_4)
	.align		4
.L_4:
        /*001c*/ 	.word	index@(_Z18what_is_my_id_2d_APjS_S_S_S_S_S_S_S_S_)
        /*0020*/ 	.word	0x00000000
.L_5:


//--------------------- .nv.compat                --------------------------
	.section	.nv.compat,"",@"SHT_CUDA_COMPAT_INFO"
	.align	4
        /*0000*/ 	.byte	0x02, 0x09, 0x00, 0x00, 0x02, 0x02, 0x01, 0x00, 0x02, 0x05, 0x05, 0x00, 0x03, 0x07, 0x01, 0x01
        /*0010*/ 	.byte	0x02, 0x03, 0x00, 0x00, 0x02, 0x06, 0x01, 0x00, 0x04, 0x0b, 0x08, 0x00, 0x09, 0x00, 0x00, 0x00
        /*0020*/ 	.byte	0x00, 0x00, 0x00, 0x00


//--------------------- .nv.info._Z18what_is_my_id_2d_APjS_S_S_S_S_S_S_S_S_ --------------------------
	.section	.nv.info._Z18what_is_my_id_2d_APjS_S_S_S_S_S_S_S_S_,"",@"SHT_CUDA_INFO"
	.sectionflags	@""
	.align	4


	//----- nvinfo : EIATTR_CUDA_API_VERSION
	.align		4
        /*0000*/ 	.byte	0x04, 0x37
        /*0002*/ 	.short	(.L_7 - .L_6)
.L_6:
        /*0004*/ 	.word	0x00000082


	//----- nvinfo : EIATTR_KPARAM_INFO
	.align		4
.L_7:
        /*0008*/ 	.byte	0x04, 0x17
        /*000a*/ 	.short	(.L_9 - .L_8)
.L_8:
        /*000c*/ 	.word	0x00000000
        /*0010*/ 	.short	0x0009
        /*0012*/ 	.short	0x0048
        /*0014*/ 	.byte	0x00, 0xf5, 0x21, 0x00


	//----- nvinfo : EIATTR_KPARAM_INFO
	.align		4
.L_9:
        /*0018*/ 	.byte	0x04, 0x17
        /*001a*/ 	.short	(.L_11 - .L_10)
.L_10:
        /*001c*/ 	.word	0x00000000
        /*0020*/ 	.short	0x0008
        /*0022*/ 	.short	0x0040
        /*0024*/ 	.byte	0x00, 0xf5, 0x21, 0x00


	//----- nvinfo : EIATTR_KPARAM_INFO
	.align		4
.L_11:
        /*0028*/ 	.byte	0x04, 0x17
        /*002a*/ 	.short	(.L_13 - .L_12)
.L_12:
        /*002c*/ 	.word	0x00000000
        /*0030*/ 	.short	0x0007
        /*0032*/ 	.short	0x0038
        /*0034*/ 	.byte	0x00, 0xf5, 0x21, 0x00


	//----- nvinfo : EIATTR_KPARAM_INFO
	.align		4
.L_13:
        /*0038*/ 	.byte	0x04, 0x17
        /*003a*/ 	.short	(.L_15 - .L_14)
.L_14:
        /*003c*/ 	.word	0x00000000
        /*0040*/ 	.short	0x0006
        /*0042*/ 	.short	0x0030
        /*0044*/ 	.byte	0x00, 0xf5, 0x21, 0x00


	//----- nvinfo : EIATTR_KPARAM_INFO
	.align		4
.L_15:
        /*0048*/ 	.byte	0x04, 0x17
        /*004a*/ 	.short	(.L_17 - .L_16)
.L_16:
        /*004c*/ 	.word	0x00000000
        /*0050*/ 	.short	0x0005
        /*0052*/ 	.short	0x0028
        /*0054*/ 	.byte	0x00, 0xf5, 0x21, 0x00


	//----- nvinfo : EIATTR_KPARAM_INFO
	.align		4
.L_17:
        /*0058*/ 	.byte	0x04, 0x17
        /*005a*/ 	.short	(.L_19 - .L_18)
.L_18:
        /*005c*/ 	.word	0x00000000
        /*0060*/ 	.short	0x0004
        /*0062*/ 	.short	0x0020
        /*0064*/ 	.byte	0x00, 0xf5, 0x21, 0x00


	//----- nvinfo : EIATTR_KPARAM_INFO
	.align		4
.L_19:
        /*0068*/ 	.byte	0x04, 0x17
        /*006a*/ 	.short	(.L_21 - .L_20)
.L_20:
        /*006c*/ 	.word	0x00000000
        /*0070*/ 	.short	0x0003
        /*0072*/ 	.short	0x0018
        /*0074*/ 	.byte	0x00, 0xf5, 0x21, 0x00


	//----- nvinfo : EIATTR_KPARAM_INFO
	.align		4
.L_21:
        /*0078*/ 	.byte	0x04, 0x17
        /*007a*/ 	.short	(.L_23 - .L_22)
.L_22:
        /*007c*/ 	.word	0x00000000
        /*0080*/ 	.short	0x0002
        /*0082*/ 	.short	0x0010
        /*0084*/ 	.byte	0x00, 0xf5, 0x21, 0x00


	//----- nvinfo : EIATTR_KPARAM_INFO
	.align		4
.L_23:
        /*0088*/ 	.byte	0x04, 0x17
        /*008a*/ 	.short	(.L_25 - .L_24)
.L_24:
        /*008c*/ 	.word	0x00000000
        /*0090*/ 	.short	0x0001
        /*0092*/ 	.short	0x0008
        /*0094*/ 	.byte	0x00, 0xf5, 0x21, 0x00


	//----- nvinfo : EIATTR_KPARAM_INFO
	.align		4
.L_25:
        /*0098*/ 	.byte	0x04, 0x17
        /*009a*/ 	.short	(.L_27 - .L_26)
.L_26:
        /*009c*/ 	.word	0x00000000
        /*00a0*/ 	.short	0x0000
        /*00a2*/ 	.short	0x0000
        /*00a4*/ 	.byte	0x00, 0xf5, 0x21, 0x00


	//----- nvinfo : EIATTR_SPARSE_MMA_MASK
	.align		4
.L_27:
        /*00a8*/ 	.byte	0x03, 0x50
        /*00aa*/ 	.short	0x0000


	//----- nvinfo : EIATTR_MAXREG_COUNT
	.align		4
        /*00ac*/ 	.byte	0x03, 0x1b
        /*00ae*/ 	.short	0x00ff


	//----- nvinfo : EIATTR_MERCURY_ISA_VERSION
	.align		4
        /*00b0*/ 	.byte	0x03, 0x5f
        /*00b2*/ 	.short	0x0101


	//----- nvinfo : EIATTR_VRC_CTA_INIT_COUNT
	.align		4
        /*00b4*/ 	.byte	0x02, 0x4a
	.zero		1
	.zero		1


	//----- nvinfo : EIATTR_EXIT_INSTR_OFFSETS
	.align		4
        /*00b8*/ 	.byte	0x04, 0x1c
        /*00ba*/ 	.short	(.L_29 - .L_28)


	//   ....[0]....
.L_28:
        /*00bc*/ 	.word	0x00000290


	//----- nvinfo : EIATTR_CBANK_PARAM_SIZE
	.align		4
.L_29:
        /*00c0*/ 	.byte	0x03, 0x19
        /*00c2*/ 	.short	0x0050


	//----- nvinfo : EIATTR_PARAM_CBANK
	.align		4
        /*00c4*/ 	.byte	0x04, 0x0a
        /*00c6*/ 	.short	(.L_31 - .L_30)
	.align		4
.L_30:
        /*00c8*/ 	.word	index@(.nv.constant0._Z18what_is_my_id_2d_APjS_S_S_S_S_S_S_S_S_)
        /*00cc*/ 	.short	0x0380
        /*00ce*/ 	.short	0x0050


	//----- nvinfo : EIATTR_SW_WAR
	.align		4
.L_31:
        /*00d0*/ 	.byte	0x04, 0x36
        /*00d2*/ 	.short	(.L_33 - .L_32)
.L_32:
        /*00d4*/ 	.word	0x00000008
.L_33:


//--------------------- .nv.callgraph             --------------------------
	.section	.nv.callgraph,"",@"SHT_CUDA_CALLGRAPH"
	.align	4
	.sectionentsize	8
	.align		4
        /*0000*/ 	.word	0x00000000
	.align		4
        /*0004*/ 	.word	0xffffffff
	.align		4
        /*0008*/ 	.word	0x00000000
	.align		4
        /*000c*/ 	.word	0xfffffffe
	.align		4
        /*0010*/ 	.word	0x00000000
	.align		4
        /*0014*/ 	.word	0xfffffffd
	.align		4
        /*0018*/ 	.word	0x00000000
	.align		4
        /*001c*/ 	.word	0xfffffffc


//--------------------- .text._Z18what_is_my_id_2d_APjS_S_S_S_S_S_S_S_S_ --------------------------
	.section	.text._Z18what_is_my_id_2d_APjS_S_S_S_S_S_S_S_S_,"ax",@progbits
	.align	128
        .global         _Z18what_is_my_id_2d_APjS_S_S_S_S_S_S_S_S_
        .type           _Z18what_is_my_id_2d_APjS_S_S_S_S_S_S_S_S_,@function
        .size           _Z18what_is_my_id_2d_APjS_S_S_S_S_S_S_S_S_,(.L_x_1 - _Z18what_is_my_id_2d_APjS_S_S_S_S_S_S_S_S_)
        .other          _Z18what_is_my_id_2d_APjS_S_S_S_S_S_S_S_S_,@"STO_CUDA_ENTRY STV_DEFAULT"
_Z18what_is_my_id_2d_APjS_S_S_S_S_S_S_S_S_:
.text._Z18what_is_my_id_2d_APjS_S_S_S_S_S_S_S_S_:
[----:B------:R-:W-:Y:S01]  /*0000*/  LDC R1, c[0x0][0x37c] ;  /* 0x0000df00ff017b82 */ /* 0x000fe20000000800 */
[----:B------:R-:W0:Y:S07]  /*0010*/  S2R R25, SR_CTAID.Y ;  /* 0x0000000000197919 */ /* 0x000e2e0000002600 */
[----:B------:R-:W1:Y:S01]  /*0020*/  LDC R0, c[0x0][0x360] ;  /* 0x0000d800ff007b82 */ /* 0x000e620000000800 */
[----:B------:R-:W0:Y:S01]  /*0030*/  LDCU UR6, c[0x0][0x364] ;  /* 0x00006c80ff0677ac */ /* 0x000e220008000800 */
[----:B------:R-:W2:Y:S01]  /*0040*/  S2R R29, SR_CTAID.X ;  /* 0x00000000001d7919 */ /* 0x000ea20000002500 */
[----:B------:R-:W3:Y:S01]  /*0050*/  LDCU.64 UR4, c[0x0][0x358] ;  /* 0x00006b00ff0477ac */ /* 0x000ee20008000a00 */
[----:B------:R-:W2:Y:S04]  /*0060*/  S2R R7, SR_TID.X ;  /* 0x0000000000077919 */ /* 0x000ea80000002100 */
[----:B------:R-:W1:Y:S01]  /*0070*/  LDC R3, c[0x0][0x370] ;  /* 0x0000dc00ff037b82 */ /* 0x000e620000000800 */
[----:B------:R-:W0:Y:S07]  /*0080*/  S2R R4, SR_TID.Y ;  /* 0x0000000000047919 */ /* 0x000e2e0000002200 */
[----:B------:R-:W4:Y:S08]  /*0090*/  LDC.64 R26, c[0x0][0x380] ;  /* 0x0000e000ff1a7b82 */ /* 0x000f300000000a00 */
[----:B------:R-:W5:Y:S08]  /*00a0*/  LDC.64 R22, c[0x0][0x388] ;  /* 0x0000e200ff167b82 */ /* 0x000f700000000a00 */
[----:B------:R-:W3:Y:S01]  /*00b0*/  LDC.64 R8, c[0x0][0x390] ;  /* 0x0000e400ff087b82 */ /* 0x000ee20000000a00 */
[----:B-1----:R-:W-:-:S02]  /*00c0*/  IMAD R6, R0, R3, RZ ;  /* 0x0000000300067224 */ /* 0x002fc400078e02ff */
[----:B--2---:R-:W-:-:S05]  /*00d0*/  IMAD R5, R29, R0, R7 ;  /* 0x000000001d057224 */ /* 0x004fca00078e0207 */
[----:B------:R-:W1:Y:S01]  /*00e0*/  LDC.64 R10, c[0x0][0x398] ;  /* 0x0000e600ff0a7b82 */ /* 0x000e620000000a00 */
[----:B0-----:R-:W-:-:S04]  /*00f0*/  IMAD R4, R25, UR6, R4 ;  /* 0x0000000619047c24 */ /* 0x001fc8000f8e0204 */
[----:B------:R-:W-:-:S03]  /*0100*/  IMAD R6, R4, R6, R5 ;  /* 0x0000000604067224 */ /* 0x000fc600078e0205 */
[----:B------:R-:W0:Y:S01]  /*0110*/  LDC.64 R12, c[0x0][0x3a0] ;  /* 0x0000e800ff0c7b82 */ /* 0x000e220000000a00 */
[----:B----4-:R-:W-:-:S04]  /*0120*/  IMAD.WIDE.U32 R26, R6, 0x4, R26 ;  /* 0x00000004061a7825 */ /* 0x010fc800078e001a */
[----:B-----5:R-:W-:-:S03]  /*0130*/  IMAD.WIDE.U32 R22, R6, 0x4, R22 ;  /* 0x0000000406167825 */ /* 0x020fc600078e0016 */
[----:B------:R-:W2:Y:S01]  /*0140*/  LDC.64 R14, c[0x0][0x3a8] ;  /* 0x0000ea00ff0e7b82 */ /* 0x000ea20000000a00 */
[----:B---3--:R-:W-:Y:S01]  /*0150*/  STG.E desc[UR4][R26.64], R29 ;  /* 0x0000001d1a007986 */ /* 0x008fe2000c101904 */
[----:B------:R-:W-:-:S03]  /*0160*/  IMAD.WIDE.U32 R8, R6, 0x4, R8 ;  /* 0x0000000406087825 */ /* 0x000fc600078e0008 */
[----:B------:R-:W-:Y:S03]  /*0170*/  STG.E desc[UR4][R22.64], R25 ;  /* 0x0000001916007986 */ /* 0x000fe6000c101904 */
[----:B------:R-:W3:Y:S01]  /*0180*/  LDC.64 R16, c[0x0][0x3b0] ;  /* 0x0000ec00ff107b82 */ /* 0x000ee20000000a00 */
[C---:B-1----:R-:W-:Y:S01]  /*0190*/  IMAD.WIDE.U32 R10, R6.reuse, 0x4, R10 ;  /* 0x00000004060a7825 */ /* 0x042fe200078e000a */
[----:B------:R-:W-:Y:S04]  /*01a0*/  STG.E desc[UR4][R8.64], R7 ;  /* 0x0000000708007986 */ /* 0x000fe8000c101904 */
[----:B------:R-:W-:Y:S02]  /*01b0*/  STG.E desc[UR4][R10.64], R6 ;  /* 0x000000060a007986 */ /* 0x000fe4000c101904 */
[----:B------:R-:W1:Y:S01]  /*01c0*/  LDC.64 R18, c[0x0][0x3c0] ;  /* 0x0000f000ff127b82 */ /* 0x000e620000000a00 */
[----:B0-----:R-:W-:-:S05]  /*01d0*/  IMAD.WIDE.U32 R12, R6, 0x4, R12 ;  /* 0x00000004060c7825 */ /* 0x001fca00078e000c */
[----:B------:R-:W-:Y:S02]  /*01e0*/  STG.E desc[UR4][R12.64], R5 ;  /* 0x000000050c007986 */ /* 0x000fe4000c101904 */
[----:B------:R-:W0:Y:S01]  /*01f0*/  LDC.64 R20, c[0x0][0x3b8] ;  /* 0x0000ee00ff147b82 */ /* 0x000e220000000a00 */
[----:B--2---:R-:W-:-:S05]  /*0200*/  IMAD.WIDE.U32 R14, R6, 0x4, R14 ;  /* 0x00000004060e7825 */ /* 0x004fca00078e000e */
[----:B------:R-:W-:Y:S02]  /*0210*/  STG.E desc[UR4][R14.64], R4 ;  /* 0x000000040e007986 */ /* 0x000fe4000c101904 */
[----:B------:R-:W2:Y:S01]  /*0220*/  LDC R2, c[0x0][0x374] ;  /* 0x0000dd00ff027b82 */ /* 0x000ea20000000800 */
[----:B---3--:R-:W-:-:S05]  /*0230*/  IMAD.WIDE.U32 R16, R6, 0x4, R16 ;  /* 0x0000000406107825 */ /* 0x008fca00078e0010 */
[----:B------:R-:W-:Y:S01]  /*0240*/  STG.E desc[UR4][R16.64], R3 ;  /* 0x0000000310007986 */ /* 0x000fe2000c101904 */
[----:B-1----:R-:W-:-:S04]  /*0250*/  IMAD.WIDE.U32 R18, R6, 0x4, R18 ;  /* 0x0000000406127825 */ /* 0x002fc800078e0012 */
[----:B0-----:R-:W-:Y:S01]  /*0260*/  IMAD.WIDE.U32 R20, R6, 0x4, R20 ;  /* 0x0000000406147825 */ /* 0x001fe200078e0014 */
[----:B--2---:R-:W-:Y:S04]  /*0270*/  STG.E desc[UR4][R18.64], R2 ;  /* 0x0000000212007986 */ /* 0x004fe8000c101904 */
[----:B------:R-:W-:Y:S01]  /*0280*/  STG.E desc[UR4][R20.64], R0 ;  /* 0x0000000014007986 */ /* 0x000fe2000c101904 */
[----:B------:R-:W-:Y:S05]  /*0290*/  EXIT ;  /* 0x000000000000794d */ /* 0x000fea0003800000 */
.L_x_0:
[----:B------:R-:W-:-:S00]  /*02a0*/  BRA `(.L_x_0) ;  /* 0xfffffffc00fc7947 */ /* 0x000fc0000383ffff */
[----:B------:R-:W-:-:S00]  /*02b0*/  NOP ;  /* 0x0000000000007918 */ /* 0x000fc00000000000 */
        /* <DEDUP_REMOVED lines=12> */
.L_x_1:


//--------------------- .nv.shared.reserved.0     --------------------------
	.section	.nv.shared.reserved.0,"aw",@nobits
	.weak		__nv_reservedSMEM_offset_0_alias
	.size		__nv_reservedSMEM_offset_0_alias, 0, 64
	.other		__nv_reservedSMEM_offset_0_alias,@"STO_CUDA_RESERVED_SHARED STV_DEFAULT"
__nv_reservedSMEM_offset_0_alias:
	.zero		0
	.zero		64


//--------------------- .nv.constant0._Z18what_is_my_id_2d_APjS_S_S_S_S_S_S_S_S_ --------------------------
	.section	.nv.constant0._Z18what_is_my_id_2d_APjS_S_S_S_S_S_S_S_S_,"a",@progbits
	.sectionflags	@""
	.align	4
.nv.constant0._Z18what_is_my_id_2d_APjS_S_S_S_S_S_S_S_S_:
	.zero		976


//--------------------- SYMBOLS --------------------------

	.type		.nv.reservedSmem.offset0,@object
	.size		.nv.reservedSmem.offset0,0x4
